//
// Generated by NVIDIA NVVM Compiler
//
// Compiler Build ID: CL-36424714
// Cuda compilation tools, release 13.0, V13.0.88
// Based on NVVM 20.0.0
//

.version 9.0
.target sm_100
.address_size 64

	// .globl	_Z25fillOneIntegerArrayKerneliiPii

.visible .entry _Z25fillOneIntegerArrayKerneliiPii(
	.param .u32 _Z25fillOneIntegerArrayKerneliiPii_param_0,
	.param .u32 _Z25fillOneIntegerArrayKerneliiPii_param_1,
	.param .u64 .ptr .align 1 _Z25fillOneIntegerArrayKerneliiPii_param_2,
	.param .u32 _Z25fillOneIntegerArrayKerneliiPii_param_3
)
{
	.reg .b32 	%r<9>;
	.reg .b64 	%rd<5>;

	ld.param.u32 	%r1, [_Z25fillOneIntegerArrayKerneliiPii_param_0];
	ld.param.u32 	%r2, [_Z25fillOneIntegerArrayKerneliiPii_param_1];
	ld.param.u64 	%rd1, [_Z25fillOneIntegerArrayKerneliiPii_param_2];
	ld.param.u32 	%r3, [_Z25fillOneIntegerArrayKerneliiPii_param_3];
	cvta.to.global.u64 	%rd2, %rd1;
	mov.u32 	%r4, %ctaid.x;
	mov.u32 	%r5, %ctaid.y;
	mov.u32 	%r6, %tid.x;
	mad.lo.s32 	%r7, %r1, %r5, %r6;
	mad.lo.s32 	%r8, %r2, %r4, %r7;
	mul.wide.s32 	%rd3, %r8, 4;
	add.s64 	%rd4, %rd2, %rd3;
	st.global.u32 	[%rd4], %r3;
	ret;

}


// ===== COMPILED SASS (sm_100) =====

	.target	sm_100

	.elftype	@"ET_EXEC"


//--------------------- .note.nv.tkinfo           --------------------------
	.section	.note.nv.tkinfo,"",@"SHT_NOTE"
	.sectionflags	@"SHF_NOTE_NV_TKINFO"
	.tkinfo
        /*0018*/ 	.word	0x00000002
        /*0030*/ 	.string	""
        /*0030*/ 	.string	"ptxas"
        /*0030*/ 	.string	"Cuda compilation tools, release 13.0, V13.0.88"
        /*0030*/ 	.string	"Build cuda_13.0.r13.0/compiler.36424714_0"
        /*0030*/ 	.string	"-arch sm_100 -m 64 "



//--------------------- .note.nv.cuinfo           --------------------------
	.section	.note.nv.cuinfo,"",@"SHT_NOTE"
	.sectionflags	@"SHF_NOTE_NV_CUINFO"
        /*0018*/ 	.short	0x0002
        /*001a*/ 	.short	0x0064
        /*001c*/ 	.short	0x0082
	.zero		2


//--------------------- .nv.info                  --------------------------
	.section	.nv.info,"",@"SHT_CUDA_INFO"
	.align	4


	//----- nvinfo : EIATTR_REGCOUNT
	.align		4
        /*0000*/ 	.byte	0x04, 0x2f
        /*0002*/ 	.short	(.L_1 - .L_0)
	.align		4
.L_0:
        /*0004*/ 	.word	index@(_Z25fillOneIntegerArrayKerneliiPii)
        /*0008*/ 	.word	0x0000000c


	//----- nvinfo : EIATTR_FRAME_SIZE
	.align		4
.L_1:
        /*000c*/ 	.byte	0x04, 0x11
        /*000e*/ 	.short	(.L_3 - .L_2)
	.align		4
.L_2:
        /*0010*/ 	.word	index@(_Z25fillOneIntegerArrayKerneliiPii)
        /*0014*/ 	.word	0x00000000


	//----- nvinfo : EIATTR_MIN_STACK_SIZE
	.align		4
.L_3:
        /*0018*/ 	.byte	0x04, 0x12
        /*001a*/ 	.short	(.L_5 - .L_4)
	.align		4
.L_4:
        /*001c*/ 	.word	index@(_Z25fillOneIntegerArrayKerneliiPii)
        /*0020*/ 	.word	0x00000000
.L_5:


//--------------------- .nv.compat                --------------------------
	.section	.nv.compat,"",@"SHT_CUDA_COMPAT_INFO"
	.align	4
        /*0000*/ 	.byte	0x02, 0x09, 0x00, 0x00, 0x02, 0x02, 0x01, 0x00, 0x02, 0x05, 0x05, 0x00, 0x03, 0x07, 0x01, 0x01
        /*0010*/ 	.byte	0x02, 0x03, 0x00, 0x00, 0x02, 0x06, 0x01, 0x00, 0x04, 0x0b, 0x08, 0x00, 0x09, 0x00, 0x00, 0x00
        /*0020*/ 	.byte	0x00, 0x00, 0x00, 0x00


//--------------------- .nv.info._Z25fillOneIntegerArrayKerneliiPii --------------------------
	.section	.nv.info._Z25fillOneIntegerArrayKerneliiPii,"",@"SHT_CUDA_INFO"
	.sectionflags	@""
	.align	4


	//----- nvinfo : EIATTR_CUDA_API_VERSION
	.align		4
        /*0000*/ 	.byte	0x04, 0x37
        /*0002*/ 	.short	(.L_7 - .L_6)
.L_6:
        /*0004*/ 	.word	0x00000082


	//----- nvinfo : EIATTR_KPARAM_INFO
	.align		4
.L_7:
        /*0008*/ 	.byte	0x04, 0x17
        /*000a*/ 	.short	(.L_9 - .L_8)
.L_8:
        /*000c*/ 	.word	0x00000000
        /*0010*/ 	.short	0x0003
        /*0012*/ 	.short	0x0010
        /*0014*/ 	.byte	0x00, 0xf0, 0x11, 0x00


	//----- nvinfo : EIATTR_KPARAM_INFO
	.align		4
.L_9:
        /*0018*/ 	.byte	0x04, 0x17
        /*001a*/ 	.short	(.L_11 - .L_10)
.L_10:
        /*001c*/ 	.word	0x00000000
        /*0020*/ 	.short	0x0002
        /*0022*/ 	.short	0x0008
        /*0024*/ 	.byte	0x00, 0xf5, 0x21, 0x00


	//----- nvinfo : EIATTR_KPARAM_INFO
	.align		4
.L_11:
        /*0028*/ 	.byte	0x04, 0x17
        /*002a*/ 	.short	(.L_13 - .L_12)
.L_12:
        /*002c*/ 	.word	0x00000000
        /*0030*/ 	.short	0x0001
        /*0032*/ 	.short	0x0004
        /*0034*/ 	.byte	0x00, 0xf0, 0x11, 0x00


	//----- nvinfo : EIATTR_KPARAM_INFO
	.align		4
.L_13:
        /*0038*/ 	.byte	0x04, 0x17
        /*003a*/ 	.short	(.L_15 - .L_14)
.L_14:
        /*003c*/ 	.word	0x00000000
        /*0040*/ 	.short	0x0000
        /*0042*/ 	.short	0x0000
        /*0044*/ 	.byte	0x00, 0xf0, 0x11, 0x00


	//----- nvinfo : EIATTR_SPARSE_MMA_MASK
	.align		4
.L_15:
        /*0048*/ 	.byte	0x03, 0x50
        /*004a*/ 	.short	0x0000


	//----- nvinfo : EIATTR_MAXREG_COUNT
	.align		4
        /*004c*/ 	.byte	0x03, 0x1b
        /*004e*/ 	.short	0x00ff


	//----- nvinfo : EIATTR_MERCURY_ISA_VERSION
	.align		4
        /*0050*/ 	.byte	0x03, 0x5f
        /*0052*/ 	.short	0x0101


	//----- nvinfo : EIATTR_VRC_CTA_INIT_COUNT
	.align		4
        /*0054*/ 	.byte	0x02, 0x4a
	.zero		1
	.zero		1


	//----- nvinfo : EIATTR_EXIT_INSTR_OFFSETS
	.align		4
        /*0058*/ 	.byte	0x04, 0x1c
        /*005a*/ 	.short	(.L_17 - .L_16)


	//   ....[0]....
.L_16:
        /*005c*/ 	.word	0x000000c0


	//----- nvinfo : EIATTR_CBANK_PARAM_SIZE
	.align		4
.L_17:
        /*0060*/ 	.byte	0x03, 0x19
        /*0062*/ 	.short	0x0014


	//----- nvinfo : EIATTR_PARAM_CBANK
	.align		4
        /*0064*/ 	.byte	0x04, 0x0a
        /*0066*/ 	.short	(.L_19 - .L_18)
	.align		4
.L_18:
        /*0068*/ 	.word	index@(.nv.constant0._Z25fillOneIntegerArrayKerneliiPii)
        /*006c*/ 	.short	0x0380
        /*006e*/ 	.short	0x0014


	//----- nvinfo : EIATTR_SW_WAR
	.align		4
.L_19:
        /*0070*/ 	.byte	0x04, 0x36
        /*0072*/ 	.short	(.L_21 - .L_20)
.L_20:
        /*0074*/ 	.word	0x00000008
.L_21:


//--------------------- .nv.callgraph             --------------------------
	.section	.nv.callgraph,"",@"SHT_CUDA_CALLGRAPH"
	.align	4
	.sectionentsize	8
	.align		4
        /*0000*/ 	.word	0x00000000
	.align		4
        /*0004*/ 	.word	0xffffffff
	.align		4
        /*0008*/ 	.word	0x00000000
	.align		4
        /*000c*/ 	.word	0xfffffffe
	.align		4
        /*0010*/ 	.word	0x00000000
	.align		4
        /*0014*/ 	.word	0xfffffffd
	.align		4
        /*0018*/ 	.word	0x00000000
	.align		4
        /*001c*/ 	.word	0xfffffffc


//--------------------- .text._Z25fillOneIntegerArrayKerneliiPii --------------------------
	.section	.text._Z25fillOneIntegerArrayKerneliiPii,"ax",@progbits
	.align	128
        .global         _Z25fillOneIntegerArrayKerneliiPii
        .type           _Z25fillOneIntegerArrayKerneliiPii,@function
        .size           _Z25fillOneIntegerArrayKerneliiPii,(.L_x_1 - _Z25fillOneIntegerArrayKerneliiPii)
        .other          _Z25fillOneIntegerArrayKerneliiPii,@"STO_CUDA_ENTRY STV_DEFAULT"
_Z25fillOneIntegerArrayKerneliiPii:
.text._Z25fillOneIntegerArrayKerneliiPii:
[----:B------:R-:W-:Y:S01]  /*0000*/  LDC R1, c[0x0][0x37c] ;  /* 0x0000df00ff017b82 */ /* 0x000fe20000000800 */
[----:B------:R-:W0:Y:S07]  /*0010*/  S2R R5, SR_TID.X ;  /* 0x0000000000057919 */ /* 0x000e2e0000002100 */
[----:B------:R-:W0:Y:S01]  /*0020*/  S2UR UR7, SR_CTAID.Y ;  /* 0x00000000000779c3 */ /* 0x000e220000002600 */
[----:B------:R-:W1:Y:S07]  /*0030*/  LDCU.64 UR4, c[0x0][0x358] ;  /* 0x00006b00ff0477ac */ /* 0x000e6e0008000a00 */
[----:B------:R-:W0:Y:S08]  /*0040*/  LDC.64 R6, c[0x0][0x380] ;  /* 0x0000e000ff067b82 */ /* 0x000e300000000a00 */
[----:B------:R-:W2:Y:S08]  /*0050*/  S2UR UR6, SR_CTAID.X ;  /* 0x00000000000679c3 */ /* 0x000eb00000002500 */
[----:B------:R-:W3:Y:S08]  /*0060*/  LDC.64 R2, c[0x0][0x388] ;  /* 0x0000e200ff027b82 */ /* 0x000ef00000000a00 */
[----:B------:R-:W1:Y:S01]  /*0070*/  LDC R9, c[0x0][0x390] ;  /* 0x0000e400ff097b82 */ /* 0x000e620000000800 */
[----:B0-----:R-:W-:-:S04]  /*0080*/  IMAD R0, R6, UR7, R5 ;  /* 0x0000000706007c24 */ /* 0x001fc8000f8e0205 */
[----:B--2---:R-:W-:-:S04]  /*0090*/  IMAD R5, R7, UR6, R0 ;  /* 0x0000000607057c24 */ /* 0x004fc8000f8e0200 */
[----:B---3--:R-:W-:-:S05]  /*00a0*/  IMAD.WIDE R2, R5, 0x4, R2 ;  /* 0x0000000405027825 */ /* 0x008fca00078e0202 */
[----:B-1----:R-:W-:Y:S01]  /*00b0*/  STG.E desc[UR4][R2.64], R9 ;  /* 0x0000000902007986 */ /* 0x002fe2000c101904 */
[----:B------:R-:W-:Y:S05]  /*00c0*/  EXIT ;  /* 0x000000000000794d */ /* 0x000fea0003800000 */
.L_x_0:
[----:B------:R-:W-:-:S00]  /*00d0*/  BRA `(.L_x_0) ;  /* 0xfffffffc00fc7947 */ /* 0x000fc0000383ffff */
[----:B------:R-:W-:-:S00]  /*00e0*/  NOP ;  /* 0x0000000000007918 */ /* 0x000fc00000000000 */
        /* <DEDUP_REMOVED lines=9> */
.L_x_1:


//--------------------- .nv.shared.reserved.0     --------------------------
	.section	.nv.shared.reserved.0,"aw",@nobits
	.weak		__nv_reservedSMEM_offset_0_alias
	.size		__nv_reservedSMEM_offset_0_alias, 0, 64
	.other		__nv_reservedSMEM_offset_0_alias,@"STO_CUDA_RESERVED_SHARED STV_DEFAULT"
__nv_reservedSMEM_offset_0_alias:
	.zero		0
	.zero		64


//--------------------- .nv.constant0._Z25fillOneIntegerArrayKerneliiPii --------------------------
	.section	.nv.constant0._Z25fillOneIntegerArrayKerneliiPii,"a",@progbits
	.sectionflags	@""
	.align	4
.nv.constant0._Z25fillOneIntegerArrayKerneliiPii:
	.zero		916


//--------------------- SYMBOLS --------------------------

	.type		.nv.reservedSmem.offset0,@object
	.size		.nv.reservedSmem.offset0,0x4
